//
// Generated by NVIDIA NVVM Compiler
//
// Compiler Build ID: CL-36424714
// Cuda compilation tools, release 13.0, V13.0.88
// Based on NVVM 20.0.0
//

.version 9.0
.target sm_100
.address_size 64

	// .globl	vecSub

.visible .entry vecSub(
	.param .u64 .ptr .align 1 vecSub_param_0,
	.param .u64 .ptr .align 1 vecSub_param_1,
	.param .u64 .ptr .align 1 vecSub_param_2,
	.param .u64 vecSub_param_3
)
{
	.reg .pred 	%p<10>;
	.reg .b32 	%r<88>;
	.reg .b64 	%rd<60>;

	ld.param.u64 	%rd36, [vecSub_param_0];
	ld.param.u64 	%rd37, [vecSub_param_1];
	ld.param.u64 	%rd38, [vecSub_param_2];
	ld.param.u64 	%rd35, [vecSub_param_3];
	cvta.to.global.u64 	%rd1, %rd38;
	cvta.to.global.u64 	%rd2, %rd37;
	cvta.to.global.u64 	%rd3, %rd36;
	setp.eq.s64 	%p1, %rd35, 0;
	@%p1 bra 	$L__BB0_13;
	and.b64  	%rd4, %rd35, 15;
	setp.lt.u64 	%p2, %rd35, 16;
	mov.b64 	%rd54, 0;
	@%p2 bra 	$L__BB0_4;
	and.b64  	%rd54, %rd35, -16;
	add.s64 	%rd51, %rd3, 32;
	add.s64 	%rd50, %rd2, 32;
	add.s64 	%rd49, %rd1, 32;
	mov.u64 	%rd52, %rd54;
$L__BB0_3:
	.pragma "nounroll";
	ld.global.u32 	%r1, [%rd51+-32];
	ld.global.u32 	%r2, [%rd50+-32];
	sub.s32 	%r3, %r1, %r2;
	st.global.u32 	[%rd49+-32], %r3;
	ld.global.u32 	%r4, [%rd51+-28];
	ld.global.u32 	%r5, [%rd50+-28];
	sub.s32 	%r6, %r4, %r5;
	st.global.u32 	[%rd49+-28], %r6;
	ld.global.u32 	%r7, [%rd51+-24];
	ld.global.u32 	%r8, [%rd50+-24];
	sub.s32 	%r9, %r7, %r8;
	st.global.u32 	[%rd49+-24], %r9;
	ld.global.u32 	%r10, [%rd51+-20];
	ld.global.u32 	%r11, [%rd50+-20];
	sub.s32 	%r12, %r10, %r11;
	st.global.u32 	[%rd49+-20], %r12;
	ld.global.u32 	%r13, [%rd51+-16];
	ld.global.u32 	%r14, [%rd50+-16];
	sub.s32 	%r15, %r13, %r14;
	st.global.u32 	[%rd49+-16], %r15;
	ld.global.u32 	%r16, [%rd51+-12];
	ld.global.u32 	%r17, [%rd50+-12];
	sub.s32 	%r18, %r16, %r17;
	st.global.u32 	[%rd49+-12], %r18;
	ld.global.u32 	%r19, [%rd51+-8];
	ld.global.u32 	%r20, [%rd50+-8];
	sub.s32 	%r21, %r19, %r20;
	st.global.u32 	[%rd49+-8], %r21;
	ld.global.u32 	%r22, [%rd51+-4];
	ld.global.u32 	%r23, [%rd50+-4];
	sub.s32 	%r24, %r22, %r23;
	st.global.u32 	[%rd49+-4], %r24;
	ld.global.u32 	%r25, [%rd51];
	ld.global.u32 	%r26, [%rd50];
	sub.s32 	%r27, %r25, %r26;
	st.global.u32 	[%rd49], %r27;
	ld.global.u32 	%r28, [%rd51+4];
	ld.global.u32 	%r29, [%rd50+4];
	sub.s32 	%r30, %r28, %r29;
	st.global.u32 	[%rd49+4], %r30;
	ld.global.u32 	%r31, [%rd51+8];
	ld.global.u32 	%r32, [%rd50+8];
	sub.s32 	%r33, %r31, %r32;
	st.global.u32 	[%rd49+8], %r33;
	ld.global.u32 	%r34, [%rd51+12];
	ld.global.u32 	%r35, [%rd50+12];
	sub.s32 	%r36, %r34, %r35;
	st.global.u32 	[%rd49+12], %r36;
	ld.global.u32 	%r37, [%rd51+16];
	ld.global.u32 	%r38, [%rd50+16];
	sub.s32 	%r39, %r37, %r38;
	st.global.u32 	[%rd49+16], %r39;
	ld.global.u32 	%r40, [%rd51+20];
	ld.global.u32 	%r41, [%rd50+20];
	sub.s32 	%r42, %r40, %r41;
	st.global.u32 	[%rd49+20], %r42;
	ld.global.u32 	%r43, [%rd51+24];
	ld.global.u32 	%r44, [%rd50+24];
	sub.s32 	%r45, %r43, %r44;
	st.global.u32 	[%rd49+24], %r45;
	ld.global.u32 	%r46, [%rd51+28];
	ld.global.u32 	%r47, [%rd50+28];
	sub.s32 	%r48, %r46, %r47;
	st.global.u32 	[%rd49+28], %r48;
	add.s64 	%rd52, %rd52, -16;
	add.s64 	%rd51, %rd51, 64;
	add.s64 	%rd50, %rd50, 64;
	add.s64 	%rd49, %rd49, 64;
	setp.ne.s64 	%p3, %rd52, 0;
	@%p3 bra 	$L__BB0_3;
$L__BB0_4:
	setp.eq.s64 	%p4, %rd4, 0;
	@%p4 bra 	$L__BB0_13;
	and.b64  	%rd18, %rd35, 7;
	setp.lt.u64 	%p5, %rd4, 8;
	@%p5 bra 	$L__BB0_7;
	shl.b64 	%rd40, %rd54, 2;
	add.s64 	%rd41, %rd3, %rd40;
	ld.global.u32 	%r49, [%rd41];
	add.s64 	%rd42, %rd2, %rd40;
	ld.global.u32 	%r50, [%rd42];
	sub.s32 	%r51, %r49, %r50;
	add.s64 	%rd43, %rd1, %rd40;
	st.global.u32 	[%rd43], %r51;
	ld.global.u32 	%r52, [%rd41+4];
	ld.global.u32 	%r53, [%rd42+4];
	sub.s32 	%r54, %r52, %r53;
	st.global.u32 	[%rd43+4], %r54;
	ld.global.u32 	%r55, [%rd41+8];
	ld.global.u32 	%r56, [%rd42+8];
	sub.s32 	%r57, %r55, %r56;
	st.global.u32 	[%rd43+8], %r57;
	ld.global.u32 	%r58, [%rd41+12];
	ld.global.u32 	%r59, [%rd42+12];
	sub.s32 	%r60, %r58, %r59;
	st.global.u32 	[%rd43+12], %r60;
	ld.global.u32 	%r61, [%rd41+16];
	ld.global.u32 	%r62, [%rd42+16];
	sub.s32 	%r63, %r61, %r62;
	st.global.u32 	[%rd43+16], %r63;
	ld.global.u32 	%r64, [%rd41+20];
	ld.global.u32 	%r65, [%rd42+20];
	sub.s32 	%r66, %r64, %r65;
	st.global.u32 	[%rd43+20], %r66;
	ld.global.u32 	%r67, [%rd41+24];
	ld.global.u32 	%r68, [%rd42+24];
	sub.s32 	%r69, %r67, %r68;
	st.global.u32 	[%rd43+24], %r69;
	ld.global.u32 	%r70, [%rd41+28];
	ld.global.u32 	%r71, [%rd42+28];
	sub.s32 	%r72, %r70, %r71;
	st.global.u32 	[%rd43+28], %r72;
	add.s64 	%rd54, %rd54, 8;
$L__BB0_7:
	setp.eq.s64 	%p6, %rd18, 0;
	@%p6 bra 	$L__BB0_13;
	and.b64  	%rd56, %rd35, 3;
	setp.lt.u64 	%p7, %rd18, 4;
	@%p7 bra 	$L__BB0_10;
	shl.b64 	%rd44, %rd54, 2;
	add.s64 	%rd45, %rd3, %rd44;
	ld.global.u32 	%r73, [%rd45];
	add.s64 	%rd46, %rd2, %rd44;
	ld.global.u32 	%r74, [%rd46];
	sub.s32 	%r75, %r73, %r74;
	add.s64 	%rd47, %rd1, %rd44;
	st.global.u32 	[%rd47], %r75;
	ld.global.u32 	%r76, [%rd45+4];
	ld.global.u32 	%r77, [%rd46+4];
	sub.s32 	%r78, %r76, %r77;
	st.global.u32 	[%rd47+4], %r78;
	ld.global.u32 	%r79, [%rd45+8];
	ld.global.u32 	%r80, [%rd46+8];
	sub.s32 	%r81, %r79, %r80;
	st.global.u32 	[%rd47+8], %r81;
	ld.global.u32 	%r82, [%rd45+12];
	ld.global.u32 	%r83, [%rd46+12];
	sub.s32 	%r84, %r82, %r83;
	st.global.u32 	[%rd47+12], %r84;
	add.s64 	%rd54, %rd54, 4;
$L__BB0_10:
	setp.eq.s64 	%p8, %rd56, 0;
	@%p8 bra 	$L__BB0_13;
	shl.b64 	%rd48, %rd54, 2;
	add.s64 	%rd59, %rd1, %rd48;
	add.s64 	%rd58, %rd2, %rd48;
	add.s64 	%rd57, %rd3, %rd48;
$L__BB0_12:
	.pragma "nounroll";
	ld.global.u32 	%r85, [%rd57];
	ld.global.u32 	%r86, [%rd58];
	sub.s32 	%r87, %r85, %r86;
	st.global.u32 	[%rd59], %r87;
	add.s64 	%rd59, %rd59, 4;
	add.s64 	%rd58, %rd58, 4;
	add.s64 	%rd57, %rd57, 4;
	add.s64 	%rd56, %rd56, -1;
	setp.ne.s64 	%p9, %rd56, 0;
	@%p9 bra 	$L__BB0_12;
$L__BB0_13:
	ret;

}


// ===== COMPILED SASS (sm_100) =====

	.target	sm_100

	.elftype	@"ET_EXEC"


//--------------------- .note.nv.tkinfo           --------------------------
	.section	.note.nv.tkinfo,"",@"SHT_NOTE"
	.sectionflags	@"SHF_NOTE_NV_TKINFO"
	.tkinfo
        /*0018*/ 	.word	0x00000002
        /*0030*/ 	.string	""
        /*0030*/ 	.string	"ptxas"
        /*0030*/ 	.string	"Cuda compilation tools, release 13.0, V13.0.88"
        /*0030*/ 	.string	"Build cuda_13.0.r13.0/compiler.36424714_0"
        /*0030*/ 	.string	"-arch sm_100 -m 64 "



//--------------------- .note.nv.cuinfo           --------------------------
	.section	.note.nv.cuinfo,"",@"SHT_NOTE"
	.sectionflags	@"SHF_NOTE_NV_CUINFO"
        /*0018*/ 	.short	0x0002
        /*001a*/ 	.short	0x0064
        /*001c*/ 	.short	0x0082
	.zero		2


//--------------------- .nv.info                  --------------------------
	.section	.nv.info,"",@"SHT_CUDA_INFO"
	.align	4


	//----- nvinfo : EIATTR_REGCOUNT
	.align		4
        /*0000*/ 	.byte	0x04, 0x2f
        /*0002*/ 	.short	(.L_1 - .L_0)
	.align		4
.L_0:
        /*0004*/ 	.word	index@(vecSub)
        /*0008*/ 	.word	0x00000012


	//----- nvinfo : EIATTR_FRAME_SIZE
	.align		4
.L_1:
        /*000c*/ 	.byte	0x04, 0x11
        /*000e*/ 	.short	(.L_3 - .L_2)
	.align		4
.L_2:
        /*0010*/ 	.word	index@(vecSub)
        /*0014*/ 	.word	0x00000000


	//----- nvinfo : EIATTR_MIN_STACK_SIZE
	.align		4
.L_3:
        /*0018*/ 	.byte	0x04, 0x12
        /*001a*/ 	.short	(.L_5 - .L_4)
	.align		4
.L_4:
        /*001c*/ 	.word	index@(vecSub)
        /*0020*/ 	.word	0x00000000
.L_5:


//--------------------- .nv.compat                --------------------------
	.section	.nv.compat,"",@"SHT_CUDA_COMPAT_INFO"
	.align	4
        /*0000*/ 	.byte	0x02, 0x09, 0x00, 0x00, 0x02, 0x02, 0x01, 0x00, 0x02, 0x05, 0x05, 0x00, 0x03, 0x07, 0x01, 0x01
        /*0010*/ 	.byte	0x02, 0x03, 0x00, 0x00, 0x02, 0x06, 0x01, 0x00, 0x04, 0x0b, 0x08, 0x00, 0x09, 0x00, 0x00, 0x00
        /*0020*/ 	.byte	0x00, 0x00, 0x00, 0x00


//--------------------- .nv.info.vecSub           --------------------------
	.section	.nv.info.vecSub,"",@"SHT_CUDA_INFO"
	.sectionflags	@""
	.align	4


	//----- nvinfo : EIATTR_CUDA_API_VERSION
	.align		4
        /*0000*/ 	.byte	0x04, 0x37
        /*0002*/ 	.short	(.L_7 - .L_6)
.L_6:
        /*0004*/ 	.word	0x00000082


	//----- nvinfo : EIATTR_KPARAM_INFO
	.align		4
.L_7:
        /*0008*/ 	.byte	0x04, 0x17
        /*000a*/ 	.short	(.L_9 - .L_8)
.L_8:
        /*000c*/ 	.word	0x00000000
        /*0010*/ 	.short	0x0003
        /*0012*/ 	.short	0x0018
        /*0014*/ 	.byte	0x00, 0xf0, 0x21, 0x00


	//----- nvinfo : EIATTR_KPARAM_INFO
	.align		4
.L_9:
        /*0018*/ 	.byte	0x04, 0x17
        /*001a*/ 	.short	(.L_11 - .L_10)
.L_10:
        /*001c*/ 	.word	0x00000000
        /*0020*/ 	.short	0x0002
        /*0022*/ 	.short	0x0010
        /*0024*/ 	.byte	0x00, 0xf5, 0x21, 0x00


	//----- nvinfo : EIATTR_KPARAM_INFO
	.align		4
.L_11:
        /*0028*/ 	.byte	0x04, 0x17
        /*002a*/ 	.short	(.L_13 - .L_12)
.L_12:
        /*002c*/ 	.word	0x00000000
        /*0030*/ 	.short	0x0001
        /*0032*/ 	.short	0x0008
        /*0034*/ 	.byte	0x00, 0xf5, 0x21, 0x00


	//----- nvinfo : EIATTR_KPARAM_INFO
	.align		4
.L_13:
        /*0038*/ 	.byte	0x04, 0x17
        /*003a*/ 	.short	(.L_15 - .L_14)
.L_14:
        /*003c*/ 	.word	0x00000000
        /*0040*/ 	.short	0x0000
        /*0042*/ 	.short	0x0000
        /*0044*/ 	.byte	0x00, 0xf5, 0x21, 0x00


	//----- nvinfo : EIATTR_SPARSE_MMA_MASK
	.align		4
.L_15:
        /*0048*/ 	.byte	0x03, 0x50
        /*004a*/ 	.short	0x0000


	//----- nvinfo : EIATTR_MAXREG_COUNT
	.align		4
        /*004c*/ 	.byte	0x03, 0x1b
        /*004e*/ 	.short	0x00ff


	//----- nvinfo : EIATTR_MERCURY_ISA_VERSION
	.align		4
        /*0050*/ 	.byte	0x03, 0x5f
        /*0052*/ 	.short	0x0101


	//----- nvinfo : EIATTR_VRC_CTA_INIT_COUNT
	.align		4
        /*0054*/ 	.byte	0x02, 0x4a
	.zero		1
	.zero		1


	//----- nvinfo : EIATTR_EXIT_INSTR_OFFSETS
	.align		4
        /*0058*/ 	.byte	0x04, 0x1c
        /*005a*/ 	.short	(.L_17 - .L_16)


	//   ....[0]....
.L_16:
        /*005c*/ 	.word	0x00000040


	//   ....[1]....
        /*0060*/ 	.word	0x000006d0


	//   ....[2]....
        /*0064*/ 	.word	0x00000a60


	//   ....[3]....
        /*0068*/ 	.word	0x00000d00


	//   ....[4]....
        /*006c*/ 	.word	0x00000f00


	//----- nvinfo : EIATTR_CBANK_PARAM_SIZE
	.align		4
.L_17:
        /*0070*/ 	.byte	0x03, 0x19
        /*0072*/ 	.short	0x0020


	//----- nvinfo : EIATTR_PARAM_CBANK
	.align		4
        /*0074*/ 	.byte	0x04, 0x0a
        /*0076*/ 	.short	(.L_19 - .L_18)
	.align		4
.L_18:
        /*0078*/ 	.word	index@(.nv.constant0.vecSub)
        /*007c*/ 	.short	0x0380
        /*007e*/ 	.short	0x0020


	//----- nvinfo : EIATTR_SW_WAR
	.align		4
.L_19:
        /*0080*/ 	.byte	0x04, 0x36
        /*0082*/ 	.short	(.L_21 - .L_20)
.L_20:
        /*0084*/ 	.word	0x00000008
.L_21:


//--------------------- .nv.callgraph             --------------------------
	.section	.nv.callgraph,"",@"SHT_CUDA_CALLGRAPH"
	.align	4
	.sectionentsize	8
	.align		4
        /*0000*/ 	.word	0x00000000
	.align		4
        /*0004*/ 	.word	0xffffffff
	.align		4
        /*0008*/ 	.word	0x00000000
	.align		4
        /*000c*/ 	.word	0xfffffffe
	.align		4
        /*0010*/ 	.word	0x00000000
	.align		4
        /*0014*/ 	.word	0xfffffffd
	.align		4
        /*0018*/ 	.word	0x00000000
	.align		4
        /*001c*/ 	.word	0xfffffffc


//--------------------- .text.vecSub              --------------------------
	.section	.text.vecSub,"ax",@progbits
	.align	128
        .global         vecSub
        .type           vecSub,@function
        .size           vecSub,(.L_x_6 - vecSub)
        .other          vecSub,@"STO_CUDA_ENTRY STV_DEFAULT"
vecSub:
.text.vecSub:
[----:B------:R-:W-:Y:S01]  /*0000*/  LDC R1, c[0x0][0x37c] ;  /* 0x0000df00ff017b82 */ /* 0x000fe20000000800 */
[----:B------:R-:W0:Y:S02]  /*0010*/  LDCU.64 UR12, c[0x0][0x398] ;  /* 0x00007300ff0c77ac */ /* 0x000e240008000a00 */
[----:B0-----:R-:W-:-:S04]  /*0020*/  ISETP.NE.U32.AND P0, PT, RZ, UR12, PT ;  /* 0x0000000cff007c0c */ /* 0x001fc8000bf05070 */
[----:B------:R-:W-:-:S13]  /*0030*/  ISETP.NE.AND.EX P0, PT, RZ, UR13, PT, P0 ;  /* 0x0000000dff007c0c */ /* 0x000fda000bf05300 */
[----:B------:R-:W-:Y:S05]  /*0040*/  @!P0 EXIT ;  /* 0x000000000000894d */ /* 0x000fea0003800000 */
[----:B------:R-:W-:Y:S02]  /*0050*/  UISETP.GE.U32.AND UP0, UPT, UR12, 0x10, UPT ;  /* 0x000000100c00788c */ /* 0x000fe4000bf06070 */
[----:B------:R-:W-:Y:S02]  /*0060*/  ULOP3.LUT UR20, UR12, 0xf, URZ, 0xc0, !UPT ;  /* 0x0000000f0c147892 */ /* 0x000fe4000f8ec0ff */
[----:B------:R-:W-:Y:S01]  /*0070*/  UISETP.GE.U32.AND.EX UP0, UPT, UR13, URZ, UPT, UP0 ;  /* 0x000000ff0d00728c */ /* 0x000fe2000bf06100 */
[----:B------:R-:W-:Y:S01]  /*0080*/  UMOV UR5, URZ ;  /* 0x000000ff00057c82 */ /* 0x000fe20008000000 */
[----:B------:R-:W-:Y:S02]  /*0090*/  UMOV UR6, URZ ;  /* 0x000000ff00067c82 */ /* 0x000fe40008000000 */
[----:B------:R-:W-:Y:S01]  /*00a0*/  ISETP.NE.U32.AND P0, PT, RZ, UR20, PT ;  /* 0x00000014ff007c0c */ /* 0x000fe2000bf05070 */
[----:B------:R-:W0:Y:S03]  /*00b0*/  LDCU.64 UR14, c[0x0][0x358] ;  /* 0x00006b00ff0e77ac */ /* 0x000e260008000a00 */
[----:B------:R-:W-:Y:S01]  /*00c0*/  ISETP.NE.AND.EX P0, PT, RZ, RZ, PT, P0 ;  /* 0x000000ffff00720c */ /* 0x000fe20003f05300 */
[----:B------:R-:W-:-:S12]  /*00d0*/  BRA.U !UP0, `(.L_x_0) ;  /* 0x00000005087c7547 */ /* 0x000fd8000b800000 */
[----:B------:R-:W1:Y:S01]  /*00e0*/  LDCU.128 UR16, c[0x0][0x380] ;  /* 0x00007000ff1077ac */ /* 0x000e620008000c00 */
[----:B------:R-:W2:Y:S01]  /*00f0*/  LDCU.64 UR4, c[0x0][0x390] ;  /* 0x00007200ff0477ac */ /* 0x000ea20008000a00 */
[----:B------:R-:W3:Y:S01]  /*0100*/  LDCU UR6, c[0x0][0x39c] ;  /* 0x00007380ff0677ac */ /* 0x000ee20008000800 */
[----:B-1----:R-:W-:Y:S02]  /*0110*/  UIADD3 UR10, UP0, UPT, UR16, 0x20, URZ ;  /* 0x00000020100a7890 */ /* 0x002fe4000ff1e0ff */
[----:B------:R-:W-:Y:S02]  /*0120*/  UIADD3 UR8, UP1, UPT, UR18, 0x20, URZ ;  /* 0x0000002012087890 */ /* 0x000fe4000ff3e0ff */
[----:B--2---:R-:W-:Y:S02]  /*0130*/  UIADD3 UR4, UP2, UPT, UR4, 0x20, URZ ;  /* 0x0000002004047890 */ /* 0x004fe4000ff5e0ff */
[----:B------:R-:W-:Y:S01]  /*0140*/  UIADD3.X UR11, UPT, UPT, URZ, UR17, URZ, UP0, !UPT ;  /* 0x00000011ff0b7290 */ /* 0x000fe200087fe4ff */
[----:B------:R-:W-:Y:S01]  /*0150*/  IMAD.U32 R4, RZ, RZ, UR10 ;  /* 0x0000000aff047e24 */ /* 0x000fe2000f8e00ff */
[----:B------:R-:W-:Y:S01]  /*0160*/  UIADD3.X UR9, UPT, UPT, URZ, UR19, URZ, UP1, !UPT ;  /* 0x00000013ff097290 */ /* 0x000fe20008ffe4ff */
[----:B------:R-:W-:Y:S01]  /*0170*/  IMAD.U32 R2, RZ, RZ, UR8 ;  /* 0x00000008ff027e24 */ /* 0x000fe2000f8e00ff */
[----:B------:R-:W-:Y:S01]  /*0180*/  UIADD3.X UR7, UPT, UPT, URZ, UR5, URZ, UP2, !UPT ;  /* 0x00000005ff077290 */ /* 0x000fe200097fe4ff */
[----:B------:R-:W-:Y:S01]  /*0190*/  MOV R8, UR4 ;  /* 0x0000000400087c02 */ /* 0x000fe20008000f00 */
[----:B------:R-:W-:Y:S01]  /*01a0*/  ULOP3.LUT UR5, UR12, 0xfffffff0, URZ, 0xc0, !UPT ;  /* 0xfffffff00c057892 */ /* 0x000fe2000f8ec0ff */
[----:B------:R-:W-:-:S02]  /*01b0*/  IMAD.U32 R5, RZ, RZ, UR11 ;  /* 0x0000000bff057e24 */ /* 0x000fc4000f8e00ff */
[----:B------:R-:W-:Y:S01]  /*01c0*/  IMAD.U32 R3, RZ, RZ, UR9 ;  /* 0x00000009ff037e24 */ /* 0x000fe2000f8e00ff */
[----:B------:R-:W-:Y:S01]  /*01d0*/  MOV R11, UR7 ;  /* 0x00000007000b7c02 */ /* 0x000fe20008000f00 */
[----:B---3--:R-:W-:Y:S02]  /*01e0*/  UMOV UR7, UR6 ;  /* 0x0000000600077c82 */ /* 0x008fe40008000000 */
[----:B------:R-:W-:-:S05]  /*01f0*/  UMOV UR4, UR5 ;  /* 0x0000000500047c82 */ /* 0x000fca0008000000 */
.L_x_1:
[----:B0-----:R-:W2:Y:S04]  /*0200*/  LDG.E R0, desc[UR14][R4.64+-0x20] ;  /* 0xffffe00e04007981 */ /* 0x001ea8000c1e1900 */
[----:B-1----:R-:W2:Y:S01]  /*0210*/  LDG.E R7, desc[UR14][R2.64+-0x20] ;  /* 0xffffe00e02077981 */ /* 0x002ea2000c1e1900 */
[----:B------:R-:W-:Y:S02]  /*0220*/  IMAD.MOV.U32 R6, RZ, RZ, R8 ;  /* 0x000000ffff067224 */ /* 0x000fe400078e0008 */
[----:B--2---:R-:W-:Y:S01]  /*0230*/  IMAD.IADD R9, R0, 0x1, -R7 ;  /* 0x0000000100097824 */ /* 0x004fe200078e0a07 */
[----:B------:R-:W-:-:S05]  /*0240*/  MOV R7, R11 ;  /* 0x0000000b00077202 */ /* 0x000fca0000000f00 */
[----:B------:R0:W-:Y:S04]  /*0250*/  STG.E desc[UR14][R6.64+-0x20], R9 ;  /* 0xffffe00906007986 */ /* 0x0001e8000c10190e */
[----:B------:R-:W2:Y:S04]  /*0260*/  LDG.E R0, desc[UR14][R4.64+-0x1c] ;  /* 0xffffe40e04007981 */ /* 0x000ea8000c1e1900 */
[----:B------:R-:W2:Y:S02]  /*0270*/  LDG.E R11, desc[UR14][R2.64+-0x1c] ;  /* 0xffffe40e020b7981 */ /* 0x000ea4000c1e1900 */
[----:B--2---:R-:W-:-:S05]  /*0280*/  IMAD.IADD R11, R0, 0x1, -R11 ;  /* 0x00000001000b7824 */ /* 0x004fca00078e0a0b */
[----:B------:R1:W-:Y:S04]  /*0290*/  STG.E desc[UR14][R6.64+-0x1c], R11 ;  /* 0xffffe40b06007986 */ /* 0x0003e8000c10190e */
[----:B------:R-:W2:Y:S04]  /*02a0*/  LDG.E R0, desc[UR14][R4.64+-0x18] ;  /* 0xffffe80e04007981 */ /* 0x000ea8000c1e1900 */
[----:B------:R-:W2:Y:S02]  /*02b0*/  LDG.E R13, desc[UR14][R2.64+-0x18] ;  /* 0xffffe80e020d7981 */ /* 0x000ea4000c1e1900 */
[----:B--2---:R-:W-:-:S05]  /*02c0*/  IMAD.IADD R13, R0, 0x1, -R13 ;  /* 0x00000001000d7824 */ /* 0x004fca00078e0a0d */
[----:B------:R2:W-:Y:S04]  /*02d0*/  STG.E desc[UR14][R6.64+-0x18], R13 ;  /* 0xffffe80d06007986 */ /* 0x0005e8000c10190e */
[----:B------:R-:W3:Y:S04]  /*02e0*/  LDG.E R0, desc[UR14][R4.64+-0x14] ;  /* 0xffffec0e04007981 */ /* 0x000ee8000c1e1900 */
[----:B------:R-:W3:Y:S02]  /*02f0*/  LDG.E R15, desc[UR14][R2.64+-0x14] ;  /* 0xffffec0e020f7981 */ /* 0x000ee4000c1e1900 */
[----:B---3--:R-:W-:-:S05]  /*0300*/  IADD3 R15, PT, PT, R0, -R15, RZ ;  /* 0x8000000f000f7210 */ /* 0x008fca0007ffe0ff */
[----:B------:R3:W-:Y:S04]  /*0310*/  STG.E desc[UR14][R6.64+-0x14], R15 ;  /* 0xffffec0f06007986 */ /* 0x0007e8000c10190e */
[----:B------:R-:W4:Y:S04]  /*0320*/  LDG.E R0, desc[UR14][R4.64+-0x10] ;  /* 0xfffff00e04007981 */ /* 0x000f28000c1e1900 */
[----:B0-----:R-:W4:Y:S02]  /*0330*/  LDG.E R9, desc[UR14][R2.64+-0x10] ;  /* 0xfffff00e02097981 */ /* 0x001f24000c1e1900 */
[----:B----4-:R-:W-:-:S05]  /*0340*/  IMAD.IADD R9, R0, 0x1, -R9 ;  /* 0x0000000100097824 */ /* 0x010fca00078e0a09 */
[----:B------:R0:W-:Y:S04]  /*0350*/  STG.E desc[UR14][R6.64+-0x10], R9 ;  /* 0xfffff00906007986 */ /* 0x0001e8000c10190e */
[----:B------:R-:W4:Y:S04]  /*0360*/  LDG.E R0, desc[UR14][R4.64+-0xc] ;  /* 0xfffff40e04007981 */ /* 0x000f28000c1e1900 */
[----:B-1----:R-:W4:Y:S02]  /*0370*/  LDG.E R11, desc[UR14][R2.64+-0xc] ;  /* 0xfffff40e020b7981 */ /* 0x002f24000c1e1900 */
[----:B----4-:R-:W-:-:S05]  /*0380*/  IMAD.IADD R11, R0, 0x1, -R11 ;  /* 0x00000001000b7824 */ /* 0x010fca00078e0a0b */
[----:B------:R1:W-:Y:S04]  /*0390*/  STG.E desc[UR14][R6.64+-0xc], R11 ;  /* 0xfffff40b06007986 */ /* 0x0003e8000c10190e */
[----:B------:R-:W4:Y:S04]  /*03a0*/  LDG.E R0, desc[UR14][R4.64+-0x8] ;  /* 0xfffff80e04007981 */ /* 0x000f28000c1e1900 */
[----:B--2---:R-:W4:Y:S02]  /*03b0*/  LDG.E R13, desc[UR14][R2.64+-0x8] ;  /* 0xfffff80e020d7981 */ /* 0x004f24000c1e1900 */
[----:B----4-:R-:W-:-:S05]  /*03c0*/  IADD3 R13, PT, PT, R0, -R13, RZ ;  /* 0x8000000d000d7210 */ /* 0x010fca0007ffe0ff */
[----:B------:R2:W-:Y:S04]  /*03d0*/  STG.E desc[UR14][R6.64+-0x8], R13 ;  /* 0xfffff80d06007986 */ /* 0x0005e8000c10190e */
[----:B------:R-:W4:Y:S04]  /*03e0*/  LDG.E R0, desc[UR14][R4.64+-0x4] ;  /* 0xfffffc0e04007981 */ /* 0x000f28000c1e1900 */
[----:B---3--:R-:W4:Y:S02]  /*03f0*/  LDG.E R15, desc[UR14][R2.64+-0x4] ;  /* 0xfffffc0e020f7981 */ /* 0x008f24000c1e1900 */
[----:B----4-:R-:W-:-:S05]  /*0400*/  IMAD.IADD R15, R0, 0x1, -R15 ;  /* 0x00000001000f7824 */ /* 0x010fca00078e0a0f */
[----:B------:R3:W-:Y:S04]  /*0410*/  STG.E desc[UR14][R6.64+-0x4], R15 ;  /* 0xfffffc0f06007986 */ /* 0x0007e8000c10190e */
[----:B------:R-:W4:Y:S04]  /*0420*/  LDG.E R0, desc[UR14][R4.64] ;  /* 0x0000000e04007981 */ /* 0x000f28000c1e1900 */
[----:B0-----:R-:W4:Y:S02]  /*0430*/  LDG.E R9, desc[UR14][R2.64] ;  /* 0x0000000e02097981 */ /* 0x001f24000c1e1900 */
[----:B----4-:R-:W-:-:S05]  /*0440*/  IMAD.IADD R9, R0, 0x1, -R9 ;  /* 0x0000000100097824 */ /* 0x010fca00078e0a09 */
[----:B------:R0:W-:Y:S04]  /*0450*/  STG.E desc[UR14][R6.64], R9 ;  /* 0x0000000906007986 */ /* 0x0001e8000c10190e */
[----:B------:R-:W4:Y:S04]  /*0460*/  LDG.E R0, desc[UR14][R4.64+0x4] ;  /* 0x0000040e04007981 */ /* 0x000f28000c1e1900 */
[----:B-1----:R-:W4:Y:S02]  /*0470*/  LDG.E R11, desc[UR14][R2.64+0x4] ;  /* 0x0000040e020b7981 */ /* 0x002f24000c1e1900 */
[----:B----4-:R-:W-:-:S05]  /*0480*/  IADD3 R11, PT, PT, R0, -R11, RZ ;  /* 0x8000000b000b7210 */ /* 0x010fca0007ffe0ff */
[----:B------:R1:W-:Y:S04]  /*0490*/  STG.E desc[UR14][R6.64+0x4], R11 ;  /* 0x0000040b06007986 */ /* 0x0003e8000c10190e */
[----:B------:R-:W4:Y:S04]  /*04a0*/  LDG.E R0, desc[UR14][R4.64+0x8] ;  /* 0x0000080e04007981 */ /* 0x000f28000c1e1900 */
[----:B--2---:R-:W4:Y:S02]  /*04b0*/  LDG.E R13, desc[UR14][R2.64+0x8] ;  /* 0x0000080e020d7981 */ /* 0x004f24000c1e1900 */
[----:B----4-:R-:W-:-:S05]  /*04c0*/  IMAD.IADD R13, R0, 0x1, -R13 ;  /* 0x00000001000d7824 */ /* 0x010fca00078e0a0d */
[----:B------:R2:W-:Y:S04]  /*04d0*/  STG.E desc[UR14][R6.64+0x8], R13 ;  /* 0x0000080d06007986 */ /* 0x0005e8000c10190e */
[----:B------:R-:W4:Y:S04]  /*04e0*/  LDG.E R0, desc[UR14][R4.64+0xc] ;  /* 0x00000c0e04007981 */ /* 0x000f28000c1e1900 */
[----:B---3--:R-:W4:Y:S02]  /*04f0*/  LDG.E R15, desc[UR14][R2.64+0xc] ;  /* 0x00000c0e020f7981 */ /* 0x008f24000c1e1900 */
[----:B----4-:R-:W-:-:S05]  /*0500*/  IMAD.IADD R15, R0, 0x1, -R15 ;  /* 0x00000001000f7824 */ /* 0x010fca00078e0a0f */
[----:B------:R3:W-:Y:S04]  /*0510*/  STG.E desc[UR14][R6.64+0xc], R15 ;  /* 0x00000c0f06007986 */ /* 0x0007e8000c10190e */
[----:B------:R-:W4:Y:S04]  /*0520*/  LDG.E R0, desc[UR14][R4.64+0x10] ;  /* 0x0000100e04007981 */ /* 0x000f28000c1e1900 */
[----:B0-----:R-:W4:Y:S02]  /*0530*/  LDG.E R9, desc[UR14][R2.64+0x10] ;  /* 0x0000100e02097981 */ /* 0x001f24000c1e1900 */
[----:B----4-:R-:W-:-:S05]  /*0540*/  IADD3 R9, PT, PT, R0, -R9, RZ ;  /* 0x8000000900097210 */ /* 0x010fca0007ffe0ff */
[----:B------:R-:W-:Y:S04]  /*0550*/  STG.E desc[UR14][R6.64+0x10], R9 ;  /* 0x0000100906007986 */ /* 0x000fe8000c10190e */
[----:B------:R-:W4:Y:S04]  /*0560*/  LDG.E R0, desc[UR14][R4.64+0x14] ;  /* 0x0000140e04007981 */ /* 0x000f28000c1e1900 */
[----:B-1----:R-:W4:Y:S02]  /*0570*/  LDG.E R11, desc[UR14][R2.64+0x14] ;  /* 0x0000140e020b7981 */ /* 0x002f24000c1e1900 */
[----:B----4-:R-:W-:-:S05]  /*0580*/  IMAD.IADD R11, R0, 0x1, -R11 ;  /* 0x00000001000b7824 */ /* 0x010fca00078e0a0b */
[----:B------:R0:W-:Y:S04]  /*0590*/  STG.E desc[UR14][R6.64+0x14], R11 ;  /* 0x0000140b06007986 */ /* 0x0001e8000c10190e */
[----:B------:R-:W4:Y:S04]  /*05a0*/  LDG.E R0, desc[UR14][R4.64+0x18] ;  /* 0x0000180e04007981 */ /* 0x000f28000c1e1900 */
[----:B--2---:R-:W4:Y:S02]  /*05b0*/  LDG.E R13, desc[UR14][R2.64+0x18] ;  /* 0x0000180e020d7981 */ /* 0x004f24000c1e1900 */
[----:B----4-:R-:W-:-:S05]  /*05c0*/  IMAD.IADD R13, R0, 0x1, -R13 ;  /* 0x00000001000d7824 */ /* 0x010fca00078e0a0d */
[----:B------:R1:W-:Y:S04]  /*05d0*/  STG.E desc[UR14][R6.64+0x18], R13 ;  /* 0x0000180d06007986 */ /* 0x0003e8000c10190e */
[----:B------:R2:W4:Y:S04]  /*05e0*/  LDG.E R0, desc[UR14][R4.64+0x1c] ;  /* 0x00001c0e04007981 */ /* 0x000528000c1e1900 */
[----:B---3--:R3:W4:Y:S01]  /*05f0*/  LDG.E R15, desc[UR14][R2.64+0x1c] ;  /* 0x00001c0e020f7981 */ /* 0x008722000c1e1900 */
[----:B------:R-:W-:Y:S01]  /*0600*/  UIADD3 UR4, UP0, UPT, UR4, -0x10, URZ ;  /* 0xfffffff004047890 */ /* 0x000fe2000ff1e0ff */
[----:B------:R-:W-:-:S03]  /*0610*/  IADD3 R8, P3, PT, R6, 0x40, RZ ;  /* 0x0000004006087810 */ /* 0x000fc60007f7e0ff */
[----:B------:R-:W-:Y:S01]  /*0620*/  UIADD3.X UR7, UPT, UPT, UR7, -0x1, URZ, UP0, !UPT ;  /* 0xffffffff07077890 */ /* 0x000fe200087fe4ff */
[----:B--2---:R-:W-:Y:S01]  /*0630*/  IADD3 R4, P1, PT, R4, 0x40, RZ ;  /* 0x0000004004047810 */ /* 0x004fe20007f3e0ff */
[----:B------:R-:W-:Y:S01]  /*0640*/  UISETP.NE.U32.AND UP0, UPT, UR4, URZ, UPT ;  /* 0x000000ff0400728c */ /* 0x000fe2000bf05070 */
[----:B0-----:R-:W-:Y:S01]  /*0650*/  IMAD.X R11, RZ, RZ, R7, P3 ;  /* 0x000000ffff0b7224 */ /* 0x001fe200018e0607 */
[----:B---3--:R-:W-:Y:S02]  /*0660*/  IADD3 R2, P2, PT, R2, 0x40, RZ ;  /* 0x0000004002027810 */ /* 0x008fe40007f5e0ff */
[----:B------:R-:W-:Y:S01]  /*0670*/  UISETP.NE.AND.EX UP0, UPT, UR7, URZ, UPT, UP0 ;  /* 0x000000ff0700728c */ /* 0x000fe2000bf05300 */
[----:B------:R-:W-:Y:S01]  /*0680*/  IMAD.X R5, RZ, RZ, R5, P1 ;  /* 0x000000ffff057224 */ /* 0x000fe200008e0605 */
[----:B------:R-:W-:Y:S02]  /*0690*/  IADD3.X R3, PT, PT, RZ, R3, RZ, P2, !PT ;  /* 0x00000003ff037210 */ /* 0x000fe400017fe4ff */
[----:B----4-:R-:W-:-:S05]  /*06a0*/  IADD3 R15, PT, PT, R0, -R15, RZ ;  /* 0x8000000f000f7210 */ /* 0x010fca0007ffe0ff */
[----:B------:R1:W-:Y:S01]  /*06b0*/  STG.E desc[UR14][R6.64+0x1c], R15 ;  /* 0x00001c0f06007986 */ /* 0x0003e2000c10190e */
[----:B------:R-:W-:Y:S05]  /*06c0*/  BRA.U UP0, `(.L_x_1) ;  /* 0xfffffff900cc7547 */ /* 0x000fea000b83ffff */
.L_x_0:
[----:B0-----:R-:W-:Y:S05]  /*06d0*/  @!P0 EXIT ;  /* 0x000000000000894d */ /* 0x001fea0003800000 */
[----:B------:R-:W-:Y:S02]  /*06e0*/  UISETP.GE.U32.AND UP0, UPT, UR20, 0x8, UPT ;  /* 0x000000081400788c */ /* 0x000fe4000bf06070 */
[----:B------:R-:W-:Y:S02]  /*06f0*/  ULOP3.LUT UR13, UR12, 0x7, URZ, 0xc0, !UPT ;  /* 0x000000070c0d7892 */ /* 0x000fe4000f8ec0ff */
[----:B------:R-:W-:-:S04]  /*0700*/  UISETP.GE.U32.AND.EX UP0, UPT, URZ, URZ, UPT, UP0 ;  /* 0x000000ffff00728c */ /* 0x000fc8000bf06100 */
[----:B------:R-:W-:-:S04]  /*0710*/  ISETP.NE.U32.AND P0, PT, RZ, UR13, PT ;  /* 0x0000000dff007c0c */ /* 0x000fc8000bf05070 */
[----:B------:R-:W-:Y:S01]  /*0720*/  ISETP.NE.AND.EX P0, PT, RZ, RZ, PT, P0 ;  /* 0x000000ffff00720c */ /* 0x000fe20003f05300 */
[----:B------:R-:W-:-:S12]  /*0730*/  BRA.U !UP0, `(.L_x_2) ;  /* 0x0000000108c87547 */ /* 0x000fd8000b800000 */
[----:B------:R-:W0:Y:S01]  /*0740*/  LDCU.128 UR8, c[0x0][0x380] ;  /* 0x00007000ff0877ac */ /* 0x000e220008000c00 */
[----:B------:R-:W-:Y:S02]  /*0750*/  USHF.L.U32 UR4, UR5, 0x2, URZ ;  /* 0x0000000205047899 */ /* 0x000fe400080006ff */
[----:B------:R-:W-:Y:S02]  /*0760*/  USHF.L.U64.HI UR7, UR5, 0x2, UR6 ;  /* 0x0000000205077899 */ /* 0x000fe40008010206 */
[----:B0-----:R-:W-:Y:S02]  /*0770*/  UIADD3 UR8, UP0, UPT, UR4, UR8, URZ ;  /* 0x0000000804087290 */ /* 0x001fe4000ff1e0ff */
[----:B------:R-:W-:Y:S02]  /*0780*/  UIADD3 UR10, UP1, UPT, UR4, UR10, URZ ;  /* 0x0000000a040a7290 */ /* 0x000fe4000ff3e0ff */
[----:B------:R-:W-:Y:S02]  /*0790*/  UIADD3.X UR9, UPT, UPT, UR7, UR9, URZ, UP0, !UPT ;  /* 0x0000000907097290 */ /* 0x000fe400087fe4ff */
[----:B------:R-:W-:Y:S01]  /*07a0*/  UIADD3.X UR11, UPT, UPT, UR7, UR11, URZ, UP1, !UPT ;  /* 0x0000000b070b7290 */ /* 0x000fe20008ffe4ff */
[----:B-1----:R-:W-:Y:S01]  /*07b0*/  MOV R6, UR8 ;  /* 0x0000000800067c02 */ /* 0x002fe20008000f00 */
[----:B------:R-:W-:-:S02]  /*07c0*/  IMAD.U32 R4, RZ, RZ, UR10 ;  /* 0x0000000aff047e24 */ /* 0x000fc4000f8e00ff */
[----:B------:R-:W-:Y:S02]  /*07d0*/  MOV R7, UR9 ;  /* 0x0000000900077c02 */ /* 0x000fe40008000f00 */
[----:B------:R-:W-:-:S03]  /*07e0*/  IMAD.U32 R5, RZ, RZ, UR11 ;  /* 0x0000000bff057e24 */ /* 0x000fc6000f8e00ff */
[----:B------:R-:W2:Y:S01]  /*07f0*/  LDG.E R0, desc[UR14][R6.64] ;  /* 0x0000000e06007981 */ /* 0x000ea2000c1e1900 */
[----:B------:R-:W0:Y:S03]  /*0800*/  LDCU.64 UR8, c[0x0][0x390] ;  /* 0x00007200ff0877ac */ /* 0x000e260008000a00 */
[----:B------:R-:W2:Y:S01]  /*0810*/  LDG.E R9, desc[UR14][R4.64] ;  /* 0x0000000e04097981 */ /* 0x000ea2000c1e1900 */
[----:B0-----:R-:W-:-:S04]  /*0820*/  UIADD3 UR4, UP0, UPT, UR4, UR8, URZ ;  /* 0x0000000804047290 */ /* 0x001fc8000ff1e0ff */
[----:B------:R-:W-:Y:S02]  /*0830*/  UIADD3.X UR7, UPT, UPT, UR7, UR9, URZ, UP0, !UPT ;  /* 0x0000000907077290 */ /* 0x000fe400087fe4ff */
[----:B------:R-:W-:-:S04]  /*0840*/  MOV R2, UR4 ;  /* 0x0000000400027c02 */ /* 0x000fc80008000f00 */
[----:B------:R-:W-:Y:S01]  /*0850*/  IMAD.U32 R3, RZ, RZ, UR7 ;  /* 0x00000007ff037e24 */ /* 0x000fe2000f8e00ff */
[----:B--2---:R-:W-:-:S05]  /*0860*/  IADD3 R9, PT, PT, R0, -R9, RZ ;  /* 0x8000000900097210 */ /* 0x004fca0007ffe0ff */
[----:B------:R0:W-:Y:S04]  /*0870*/  STG.E desc[UR14][R2.64], R9 ;  /* 0x0000000902007986 */ /* 0x0001e8000c10190e */
[----:B------:R-:W2:Y:S04]  /*0880*/  LDG.E R0, desc[UR14][R6.64+0x4] ;  /* 0x0000040e06007981 */ /* 0x000ea8000c1e1900 */
[----:B------:R-:W2:Y:S02]  /*0890*/  LDG.E R11, desc[UR14][R4.64+0x4] ;  /* 0x0000040e040b7981 */ /* 0x000ea4000c1e1900 */
[----:B--2---:R-:W-:-:S05]  /*08a0*/  IMAD.IADD R11, R0, 0x1, -R11 ;  /* 0x00000001000b7824 */ /* 0x004fca00078e0a0b */
[----:B------:R1:W-:Y:S04]  /*08b0*/  STG.E desc[UR14][R2.64+0x4], R11 ;  /* 0x0000040b02007986 */ /* 0x0003e8000c10190e */
[----:B------:R-:W2:Y:S04]  /*08c0*/  LDG.E R0, desc[UR14][R6.64+0x8] ;  /* 0x0000080e06007981 */ /* 0x000ea8000c1e1900 */
[----:B------:R-:W2:Y:S02]  /*08d0*/  LDG.E R13, desc[UR14][R4.64+0x8] ;  /* 0x0000080e040d7981 */ /* 0x000ea4000c1e1900 */
[----:B--2---:R-:W-:-:S05]  /*08e0*/  IADD3 R13, PT, PT, R0, -R13, RZ ;  /* 0x8000000d000d7210 */ /* 0x004fca0007ffe0ff */
[----:B------:R2:W-:Y:S04]  /*08f0*/  STG.E desc[UR14][R2.64+0x8], R13 ;  /* 0x0000080d02007986 */ /* 0x0005e8000c10190e */
[----:B------:R-:W3:Y:S04]  /*0900*/  LDG.E R0, desc[UR14][R6.64+0xc] ;  /* 0x00000c0e06007981 */ /* 0x000ee8000c1e1900 */
[----:B------:R-:W3:Y:S02]  /*0910*/  LDG.E R15, desc[UR14][R4.64+0xc] ;  /* 0x00000c0e040f7981 */ /* 0x000ee4000c1e1900 */
[----:B---3--:R-:W-:-:S05]  /*0920*/  IMAD.IADD R15, R0, 0x1, -R15 ;  /* 0x00000001000f7824 */ /* 0x008fca00078e0a0f */
[----:B------:R3:W-:Y:S04]  /*0930*/  STG.E desc[UR14][R2.64+0xc], R15 ;  /* 0x00000c0f02007986 */ /* 0x0007e8000c10190e */
[----:B------:R-:W4:Y:S04]  /*0940*/  LDG.E R0, desc[UR14][R6.64+0x10] ;  /* 0x0000100e06007981 */ /* 0x000f28000c1e1900 */
[----:B0-----:R-:W4:Y:S02]  /*0950*/  LDG.E R9, desc[UR14][R4.64+0x10] ;  /* 0x0000100e04097981 */ /* 0x001f24000c1e1900 */
[----:B----4-:R-:W-:-:S05]  /*0960*/  IADD3 R9, PT, PT, R0, -R9, RZ ;  /* 0x8000000900097210 */ /* 0x010fca0007ffe0ff */
        /* <DEDUP_REMOVED lines=9> */
[----:B------:R-:W2:Y:S04]  /*0a00*/  LDG.E R0, desc[UR14][R6.64+0x1c] ;  /* 0x00001c0e06007981 */ /* 0x000ea8000c1e1900 */
[----:B---3--:R-:W2:Y:S01]  /*0a10*/  LDG.E R15, desc[UR14][R4.64+0x1c] ;  /* 0x00001c0e040f7981 */ /* 0x008ea2000c1e1900 */
[----:B------:R-:W-:-:S04]  /*0a20*/  UIADD3 UR5, UP0, UPT, UR5, 0x8, URZ ;  /* 0x0000000805057890 */ /* 0x000fc8000ff1e0ff */
[----:B------:R-:W-:Y:S01]  /*0a30*/  UIADD3.X UR6, UPT, UPT, URZ, UR6, URZ, UP0, !UPT ;  /* 0x00000006ff067290 */ /* 0x000fe200087fe4ff */
[----:B--2---:R-:W-:-:S05]  /*0a40*/  IMAD.IADD R15, R0, 0x1, -R15 ;  /* 0x00000001000f7824 */ /* 0x004fca00078e0a0f */
[----:B------:R0:W-:Y:S06]  /*0a50*/  STG.E desc[UR14][R2.64+0x1c], R15 ;  /* 0x00001c0f02007986 */ /* 0x0001ec000c10190e */
.L_x_2:
[----:B------:R-:W-:Y:S05]  /*0a60*/  @!P0 EXIT ;  /* 0x000000000000894d */ /* 0x000fea0003800000 */
[----:B------:R-:W-:Y:S02]  /*0a70*/  UISETP.GE.U32.AND UP0, UPT, UR13, 0x4, UPT ;  /* 0x000000040d00788c */ /* 0x000fe4000bf06070 */
[----:B------:R-:W-:Y:S02]  /*0a80*/  ULOP3.LUT UR11, UR12, 0x3, URZ, 0xc0, !UPT ;  /* 0x000000030c0b7892 */ /* 0x000fe4000f8ec0ff */
[----:B------:R-:W-:Y:S01]  /*0a90*/  UISETP.GE.U32.AND.EX UP0, UPT, URZ, URZ, UPT, UP0 ;  /* 0x000000ffff00728c */ /* 0x000fe2000bf06100 */
[----:B------:R-:W-:-:S03]  /*0aa0*/  UMOV UR4, URZ ;  /* 0x000000ff00047c82 */ /* 0x000fc60008000000 */
[----:B------:R-:W-:-:S04]  /*0ab0*/  ISETP.NE.U32.AND P0, PT, RZ, UR11, PT ;  /* 0x0000000bff007c0c */ /* 0x000fc8000bf05070 */
[----:B------:R-:W-:Y:S01]  /*0ac0*/  ISETP.NE.AND.EX P0, PT, RZ, UR4, PT, P0 ;  /* 0x00000004ff007c0c */ /* 0x000fe2000bf05300 */
[----:B------:R-:W-:-:S12]  /*0ad0*/  BRA.U !UP0, `(.L_x_3) ;  /* 0x0000000108887547 */ /* 0x000fd8000b800000 */
[----:B------:R-:W2:Y:S01]  /*0ae0*/  LDCU.128 UR16, c[0x0][0x380] ;  /* 0x00007000ff1077ac */ /* 0x000ea20008000c00 */
[----:B------:R-:W-:Y:S02]  /*0af0*/  USHF.L.U32 UR8, UR5, 0x2, URZ ;  /* 0x0000000205087899 */ /* 0x000fe400080006ff */
[----:B------:R-:W-:Y:S01]  /*0b00*/  USHF.L.U64.HI UR7, UR5, 0x2, UR6 ;  /* 0x0000000205077899 */ /* 0x000fe20008010206 */
[----:B------:R-:W3:Y:S01]  /*0b10*/  LDCU.64 UR12, c[0x0][0x390] ;  /* 0x00007200ff0c77ac */ /* 0x000ee20008000a00 */
[----:B--2---:R-:W-:Y:S02]  /*0b20*/  UIADD3 UR16, UP0, UPT, UR8, UR16, URZ ;  /* 0x0000001008107290 */ /* 0x004fe4000ff1e0ff */
[----:B------:R-:W-:Y:S02]  /*0b30*/  UIADD3 UR18, UP1, UPT, UR8, UR18, URZ ;  /* 0x0000001208127290 */ /* 0x000fe4000ff3e0ff */
[----:B------:R-:W-:Y:S02]  /*0b40*/  UIADD3.X UR17, UPT, UPT, UR7, UR17, URZ, UP0, !UPT ;  /* 0x0000001107117290 */ /* 0x000fe400087fe4ff */
[----:B------:R-:W-:Y:S01]  /*0b50*/  UIADD3.X UR19, UPT, UPT, UR7, UR19, URZ, UP1, !UPT ;  /* 0x0000001307137290 */ /* 0x000fe20008ffe4ff */
[----:B------:R-:W-:Y:S01]  /*0b60*/  MOV R4, UR16 ;  /* 0x0000001000047c02 */ /* 0x000fe20008000f00 */
[----:B-1----:R-:W-:-:S02]  /*0b70*/  IMAD.U32 R6, RZ, RZ, UR18 ;  /* 0x00000012ff067e24 */ /* 0x002fc4000f8e00ff */
[----:B------:R-:W-:Y:S02]  /*0b80*/  MOV R5, UR17 ;  /* 0x0000001100057c02 */ /* 0x000fe40008000f00 */
[----:B------:R-:W-:-:S03]  /*0b90*/  IMAD.U32 R7, RZ, RZ, UR19 ;  /* 0x00000013ff077e24 */ /* 0x000fc6000f8e00ff */
[----:B------:R-:W2:Y:S04]  /*0ba0*/  LDG.E R0, desc[UR14][R4.64] ;  /* 0x0000000e04007981 */ /* 0x000ea8000c1e1900 */
[----:B0-----:R-:W2:Y:S01]  /*0bb0*/  LDG.E R9, desc[UR14][R6.64] ;  /* 0x0000000e06097981 */ /* 0x001ea2000c1e1900 */
[----:B---3--:R-:W-:-:S04]  /*0bc0*/  UIADD3 UR12, UP0, UPT, UR8, UR12, URZ ;  /* 0x0000000c080c7290 */ /* 0x008fc8000ff1e0ff */
[----:B------:R-:W-:Y:S02]  /*0bd0*/  UIADD3.X UR13, UPT, UPT, UR7, UR13, URZ, UP0, !UPT ;  /* 0x0000000d070d7290 */ /* 0x000fe400087fe4ff */
[----:B------:R-:W-:-:S04]  /*0be0*/  MOV R2, UR12 ;  /* 0x0000000c00027c02 */ /* 0x000fc80008000f00 */
[----:B------:R-:W-:Y:S01]  /*0bf0*/  IMAD.U32 R3, RZ, RZ, UR13 ;  /* 0x0000000dff037e24 */ /* 0x000fe2000f8e00ff */
[----:B--2---:R-:W-:-:S05]  /*0c00*/  IADD3 R9, PT, PT, R0, -R9, RZ ;  /* 0x8000000900097210 */ /* 0x004fca0007ffe0ff */
[----:B------:R2:W-:Y:S04]  /*0c10*/  STG.E desc[UR14][R2.64], R9 ;  /* 0x0000000902007986 */ /* 0x0005e8000c10190e */
[----:B------:R-:W3:Y:S04]  /*0c20*/  LDG.E R0, desc[UR14][R4.64+0x4] ;  /* 0x0000040e04007981 */ /* 0x000ee8000c1e1900 */
[----:B------:R-:W3:Y:S02]  /*0c30*/  LDG.E R11, desc[UR14][R6.64+0x4] ;  /* 0x0000040e060b7981 */ /* 0x000ee4000c1e1900 */
[----:B---3--:R-:W-:-:S05]  /*0c40*/  IMAD.IADD R11, R0, 0x1, -R11 ;  /* 0x00000001000b7824 */ /* 0x008fca00078e0a0b */
[----:B------:R2:W-:Y:S04]  /*0c50*/  STG.E desc[UR14][R2.64+0x4], R11 ;  /* 0x0000040b02007986 */ /* 0x0005e8000c10190e */
[----:B------:R-:W3:Y:S04]  /*0c60*/  LDG.E R0, desc[UR14][R4.64+0x8] ;  /* 0x0000080e04007981 */ /* 0x000ee8000c1e1900 */
[----:B------:R-:W3:Y:S02]  /*0c70*/  LDG.E R13, desc[UR14][R6.64+0x8] ;  /* 0x0000080e060d7981 */ /* 0x000ee4000c1e1900 */
[----:B---3--:R-:W-:-:S05]  /*0c80*/  IADD3 R13, PT, PT, R0, -R13, RZ ;  /* 0x8000000d000d7210 */ /* 0x008fca0007ffe0ff */
[----:B------:R2:W-:Y:S04]  /*0c90*/  STG.E desc[UR14][R2.64+0x8], R13 ;  /* 0x0000080d02007986 */ /* 0x0005e8000c10190e */
[----:B------:R-:W3:Y:S04]  /*0ca0*/  LDG.E R0, desc[UR14][R4.64+0xc] ;  /* 0x00000c0e04007981 */ /* 0x000ee8000c1e1900 */
[----:B------:R-:W3:Y:S01]  /*0cb0*/  LDG.E R15, desc[UR14][R6.64+0xc] ;  /* 0x00000c0e060f7981 */ /* 0x000ee2000c1e1900 */
[----:B------:R-:W-:-:S04]  /*0cc0*/  UIADD3 UR5, UP0, UPT, UR5, 0x4, URZ ;  /* 0x0000000405057890 */ /* 0x000fc8000ff1e0ff */
[----:B------:R-:W-:Y:S01]  /*0cd0*/  UIADD3.X UR6, UPT, UPT, URZ, UR6, URZ, UP0, !UPT ;  /* 0x00000006ff067290 */ /* 0x000fe200087fe4ff */
[----:B---3--:R-:W-:-:S05]  /*0ce0*/  IMAD.IADD R15, R0, 0x1, -R15 ;  /* 0x00000001000f7824 */ /* 0x008fca00078e0a0f */
[----:B------:R2:W-:Y:S06]  /*0cf0*/  STG.E desc[UR14][R2.64+0xc], R15 ;  /* 0x00000c0f02007986 */ /* 0x0005ec000c10190e */
.L_x_3:
[----:B------:R-:W-:Y:S05]  /*0d00*/  @!P0 EXIT ;  /* 0x000000000000894d */ /* 0x000fea0003800000 */
[----:B------:R-:W3:Y:S01]  /*0d10*/  LDCU.128 UR16, c[0x0][0x380] ;  /* 0x00007000ff1077ac */ /* 0x000ee20008000c00 */
[----:B------:R-:W4:Y:S01]  /*0d20*/  LDCU.64 UR12, c[0x0][0x390] ;  /* 0x00007200ff0c77ac */ /* 0x000f220008000a00 */
[----:B------:R-:W-:Y:S02]  /*0d30*/  USHF.L.U32 UR9, UR5, 0x2, URZ ;  /* 0x0000000205097899 */ /* 0x000fe400080006ff */
[----:B------:R-:W-:Y:S02]  /*0d40*/  USHF.L.U64.HI UR10, UR5, 0x2, UR6 ;  /* 0x00000002050a7899 */ /* 0x000fe40008010206 */
[----:B---3--:R-:W-:Y:S02]  /*0d50*/  UIADD3 UR7, UP1, UPT, UR9, UR18, URZ ;  /* 0x0000001209077290 */ /* 0x008fe4000ff3e0ff */
[----:B------:R-:W-:Y:S02]  /*0d60*/  UIADD3 UR5, UP2, UPT, UR9, UR16, URZ ;  /* 0x0000001009057290 */ /* 0x000fe4000ff5e0ff */
[----:B----4-:R-:W-:-:S02]  /*0d70*/  UIADD3 UR9, UP0, UPT, UR9, UR12, URZ ;  /* 0x0000000c09097290 */ /* 0x010fc4000ff1e0ff */
[----:B------:R-:W-:Y:S02]  /*0d80*/  UIADD3.X UR8, UPT, UPT, UR10, UR19, URZ, UP1, !UPT ;  /* 0x000000130a087290 */ /* 0x000fe40008ffe4ff */
[----:B------:R-:W-:Y:S02]  /*0d90*/  UIADD3.X UR6, UPT, UPT, UR10, UR17, URZ, UP2, !UPT ;  /* 0x000000110a067290 */ /* 0x000fe400097fe4ff */
[----:B------:R-:W-:-:S12]  /*0da0*/  UIADD3.X UR10, UPT, UPT, UR10, UR13, URZ, UP0, !UPT ;  /* 0x0000000d0a0a7290 */ /* 0x000fd800087fe4ff */
.L_x_4:
[----:B0-2---:R-:W-:Y:S01]  /*0db0*/  MOV R2, UR5 ;  /* 0x0000000500027c02 */ /* 0x005fe20008000f00 */
[----:B------:R-:W-:Y:S01]  /*0dc0*/  IMAD.U32 R5, RZ, RZ, UR8 ;  /* 0x00000008ff057e24 */ /* 0x000fe2000f8e00ff */
[----:B------:R-:W-:Y:S01]  /*0dd0*/  MOV R4, UR7 ;  /* 0x0000000700047c02 */ /* 0x000fe20008000f00 */
[----:B------:R-:W-:-:S04]  /*0de0*/  IMAD.U32 R3, RZ, RZ, UR6 ;  /* 0x00000006ff037e24 */ /* 0x000fc8000f8e00ff */
[----:B------:R-:W2:Y:S04]  /*0df0*/  LDG.E R5, desc[UR14][R4.64] ;  /* 0x0000000e04057981 */ /* 0x000ea8000c1e1900 */
[----:B------:R-:W2:Y:S01]  /*0e00*/  LDG.E R2, desc[UR14][R2.64] ;  /* 0x0000000e02027981 */ /* 0x000ea2000c1e1900 */
[----:B-1-3--:R-:W-:Y:S01]  /*0e10*/  MOV R6, UR9 ;  /* 0x0000000900067c02 */ /* 0x00afe20008000f00 */
[----:B------:R-:W-:Y:S01]  /*0e20*/  IMAD.U32 R7, RZ, RZ, UR10 ;  /* 0x0000000aff077e24 */ /* 0x000fe2000f8e00ff */
[----:B------:R-:W-:-:S04]  /*0e30*/  UIADD3 UR11, UP0, UPT, UR11, -0x1, URZ ;  /* 0xffffffff0b0b7890 */ /* 0x000fc8000ff1e0ff */
[----:B------:R-:W-:Y:S02]  /*0e40*/  UIADD3.X UR4, UPT, UPT, UR4, -0x1, URZ, UP0, !UPT ;  /* 0xffffffff04047890 */ /* 0x000fe400087fe4ff */
[----:B------:R-:W-:-:S04]  /*0e50*/  UISETP.NE.U32.AND UP0, UPT, UR11, URZ, UPT ;  /* 0x000000ff0b00728c */ /* 0x000fc8000bf05070 */
[----:B------:R-:W-:Y:S02]  /*0e60*/  UISETP.NE.AND.EX UP0, UPT, UR4, URZ, UPT, UP0 ;  /* 0x000000ff0400728c */ /* 0x000fe4000bf05300 */
[----:B------:R-:W-:Y:S02]  /*0e70*/  UIADD3 UR9, UP1, UPT, UR9, 0x4, URZ ;  /* 0x0000000409097890 */ /* 0x000fe4000ff3e0ff */
[----:B------:R-:W-:Y:S02]  /*0e80*/  UIADD3 UR7, UP2, UPT, UR7, 0x4, URZ ;  /* 0x0000000407077890 */ /* 0x000fe4000ff5e0ff */
[----:B------:R-:W-:Y:S02]  /*0e90*/  UIADD3 UR5, UP3, UPT, UR5, 0x4, URZ ;  /* 0x0000000405057890 */ /* 0x000fe4000ff7e0ff */
[----:B------:R-:W-:Y:S02]  /*0ea0*/  UIADD3.X UR10, UPT, UPT, URZ, UR10, URZ, UP1, !UPT ;  /* 0x0000000aff0a7290 */ /* 0x000fe40008ffe4ff */
[----:B------:R-:W-:-:S02]  /*0eb0*/  UIADD3.X UR8, UPT, UPT, URZ, UR8, URZ, UP2, !UPT ;  /* 0x00000008ff087290 */ /* 0x000fc400097fe4ff */
[----:B------:R-:W-:Y:S01]  /*0ec0*/  UIADD3.X UR6, UPT, UPT, URZ, UR6, URZ, UP3, !UPT ;  /* 0x00000006ff067290 */ /* 0x000fe20009ffe4ff */
[----:B--2---:R-:W-:-:S05]  /*0ed0*/  IADD3 R9, PT, PT, R2, -R5, RZ ;  /* 0x8000000502097210 */ /* 0x004fca0007ffe0ff */
[----:B------:R3:W-:Y:S01]  /*0ee0*/  STG.E desc[UR14][R6.64], R9 ;  /* 0x0000000906007986 */ /* 0x0007e2000c10190e */
[----:B------:R-:W-:Y:S05]  /*0ef0*/  BRA.U UP0, `(.L_x_4) ;  /* 0xfffffffd00ac7547 */ /* 0x000fea000b83ffff */
[----:B------:R-:W-:Y:S05]  /*0f00*/  EXIT ;  /* 0x000000000000794d */ /* 0x000fea0003800000 */
.L_x_5:
[----:B------:R-:W-:-:S00]  /*0f10*/  BRA `(.L_x_5) ;  /* 0xfffffffc00fc7947 */ /* 0x000fc0000383ffff */
[----:B------:R-:W-:-:S00]  /*0f20*/  NOP ;  /* 0x0000000000007918 */ /* 0x000fc00000000000 */
        /* <DEDUP_REMOVED lines=13> */
.L_x_6:


//--------------------- .nv.shared.reserved.0     --------------------------
	.section	.nv.shared.reserved.0,"aw",@nobits
	.weak		__nv_reservedSMEM_offset_0_alias
	.size		__nv_reservedSMEM_offset_0_alias, 0, 64
	.other		__nv_reservedSMEM_offset_0_alias,@"STO_CUDA_RESERVED_SHARED STV_DEFAULT"
__nv_reservedSMEM_offset_0_alias:
	.zero		0
	.zero		64


//--------------------- .nv.constant0.vecSub      --------------------------
	.section	.nv.constant0.vecSub,"a",@progbits
	.sectionflags	@""
	.align	4
.nv.constant0.vecSub:
	.zero		928


//--------------------- SYMBOLS --------------------------

	.type		.nv.reservedSmem.offset0,@object
	.size		.nv.reservedSmem.offset0,0x4
